//
// Generated by NVIDIA NVVM Compiler
//
// Compiler Build ID: CL-36424714
// Cuda compilation tools, release 13.0, V13.0.88
// Based on NVVM 20.0.0
//

.version 9.0
.target sm_100
.address_size 64

	// .globl	_Z6matmulPfS_S_i
// _ZZ6matmulPfS_S_iE3Mds has been demoted
// _ZZ6matmulPfS_S_iE3Nds has been demoted

.visible .entry _Z6matmulPfS_S_i(
	.param .u64 .ptr .align 1 _Z6matmulPfS_S_i_param_0,
	.param .u64 .ptr .align 1 _Z6matmulPfS_S_i_param_1,
	.param .u64 .ptr .align 1 _Z6matmulPfS_S_i_param_2,
	.param .u32 _Z6matmulPfS_S_i_param_3
)
{
	.reg .pred 	%p<8>;
	.reg .b32 	%r<76>;
	.reg .b32 	%f<116>;
	.reg .b64 	%rd<33>;
	// demoted variable
	.shared .align 4 .b8 _ZZ6matmulPfS_S_iE3Mds[64];
	// demoted variable
	.shared .align 4 .b8 _ZZ6matmulPfS_S_iE3Nds[64];
	ld.param.u64 	%rd5, [_Z6matmulPfS_S_i_param_1];
	ld.param.u32 	%r34, [_Z6matmulPfS_S_i_param_3];
	cvta.to.global.u64 	%rd1, %rd5;
	mov.u32 	%r35, %ctaid.x;
	mov.u32 	%r36, %ctaid.y;
	mov.u32 	%r1, %tid.x;
	mov.u32 	%r2, %tid.y;
	shl.b32 	%r37, %r36, 2;
	add.s32 	%r3, %r37, %r2;
	shl.b32 	%r4, %r35, 2;
	add.s32 	%r5, %r4, %r1;
	shr.s32 	%r38, %r34, 31;
	shr.u32 	%r39, %r38, 30;
	add.s32 	%r40, %r34, %r39;
	shr.s32 	%r6, %r40, 2;
	setp.lt.s32 	%p1, %r34, 4;
	mov.f32 	%f115, 0f00000000;
	@%p1 bra 	$L__BB0_9;
	mad.lo.s32 	%r7, %r34, %r3, %r1;
	shl.b32 	%r42, %r2, 4;
	mov.u32 	%r43, _ZZ6matmulPfS_S_iE3Mds;
	add.s32 	%r8, %r43, %r42;
	shl.b32 	%r44, %r1, 2;
	add.s32 	%r9, %r8, %r44;
	mov.u32 	%r45, _ZZ6matmulPfS_S_iE3Nds;
	add.s32 	%r11, %r45, %r44;
	add.s32 	%r10, %r11, %r42;
	add.s32 	%r46, %r6, -1;
	setp.lt.u32 	%p2, %r46, 3;
	mov.f32 	%f115, 0f00000000;
	mov.b32 	%r75, 0;
	@%p2 bra 	$L__BB0_4;
	and.b32  	%r75, %r6, 536870908;
	neg.s32 	%r73, %r75;
	add.s32 	%r48, %r2, 12;
	mad.lo.s32 	%r49, %r34, %r48, %r1;
	add.s32 	%r71, %r49, %r4;
	add.s32 	%r50, %r2, 8;
	mad.lo.s32 	%r51, %r34, %r50, %r1;
	add.s32 	%r70, %r51, %r4;
	add.s32 	%r52, %r2, 4;
	mad.lo.s32 	%r53, %r34, %r52, %r1;
	add.s32 	%r69, %r53, %r4;
	mad.lo.s32 	%r54, %r2, %r34, %r1;
	add.s32 	%r68, %r54, %r4;
	mov.f32 	%f115, 0f00000000;
	mov.u32 	%r72, %r7;
$L__BB0_3:
	.pragma "nounroll";
	ld.param.u64 	%rd30, [_Z6matmulPfS_S_i_param_0];
	cvta.to.global.u64 	%rd6, %rd30;
	mul.wide.s32 	%rd7, %r72, 4;
	add.s64 	%rd8, %rd6, %rd7;
	ld.global.f32 	%f14, [%rd8];
	st.shared.f32 	[%r9], %f14;
	mul.wide.u32 	%rd9, %r68, 4;
	add.s64 	%rd10, %rd1, %rd9;
	ld.global.f32 	%f15, [%rd10];
	st.shared.f32 	[%r10], %f15;
	bar.sync 	0;
	ld.shared.f32 	%f16, [%r8];
	ld.shared.f32 	%f17, [%r11];
	fma.rn.f32 	%f18, %f16, %f17, %f115;
	ld.shared.f32 	%f19, [%r8+4];
	ld.shared.f32 	%f20, [%r11+16];
	fma.rn.f32 	%f21, %f19, %f20, %f18;
	ld.shared.f32 	%f22, [%r8+8];
	ld.shared.f32 	%f23, [%r11+32];
	fma.rn.f32 	%f24, %f22, %f23, %f21;
	ld.shared.f32 	%f25, [%r8+12];
	ld.shared.f32 	%f26, [%r11+48];
	fma.rn.f32 	%f27, %f25, %f26, %f24;
	bar.sync 	0;
	ld.global.f32 	%f28, [%rd8+16];
	st.shared.f32 	[%r9], %f28;
	mul.wide.u32 	%rd11, %r69, 4;
	add.s64 	%rd12, %rd1, %rd11;
	ld.global.f32 	%f29, [%rd12];
	st.shared.f32 	[%r10], %f29;
	bar.sync 	0;
	ld.shared.f32 	%f30, [%r8];
	ld.shared.f32 	%f31, [%r11];
	fma.rn.f32 	%f32, %f30, %f31, %f27;
	ld.shared.f32 	%f33, [%r8+4];
	ld.shared.f32 	%f34, [%r11+16];
	fma.rn.f32 	%f35, %f33, %f34, %f32;
	ld.shared.f32 	%f36, [%r8+8];
	ld.shared.f32 	%f37, [%r11+32];
	fma.rn.f32 	%f38, %f36, %f37, %f35;
	ld.shared.f32 	%f39, [%r8+12];
	ld.shared.f32 	%f40, [%r11+48];
	fma.rn.f32 	%f41, %f39, %f40, %f38;
	bar.sync 	0;
	ld.global.f32 	%f42, [%rd8+32];
	st.shared.f32 	[%r9], %f42;
	mul.wide.u32 	%rd13, %r70, 4;
	add.s64 	%rd14, %rd1, %rd13;
	ld.global.f32 	%f43, [%rd14];
	st.shared.f32 	[%r10], %f43;
	bar.sync 	0;
	ld.shared.f32 	%f44, [%r8];
	ld.shared.f32 	%f45, [%r11];
	fma.rn.f32 	%f46, %f44, %f45, %f41;
	ld.shared.f32 	%f47, [%r8+4];
	ld.shared.f32 	%f48, [%r11+16];
	fma.rn.f32 	%f49, %f47, %f48, %f46;
	ld.shared.f32 	%f50, [%r8+8];
	ld.shared.f32 	%f51, [%r11+32];
	fma.rn.f32 	%f52, %f50, %f51, %f49;
	ld.shared.f32 	%f53, [%r8+12];
	ld.shared.f32 	%f54, [%r11+48];
	fma.rn.f32 	%f55, %f53, %f54, %f52;
	bar.sync 	0;
	ld.global.f32 	%f56, [%rd8+48];
	st.shared.f32 	[%r9], %f56;
	mul.wide.u32 	%rd15, %r71, 4;
	add.s64 	%rd16, %rd1, %rd15;
	ld.global.f32 	%f57, [%rd16];
	st.shared.f32 	[%r10], %f57;
	bar.sync 	0;
	ld.shared.f32 	%f58, [%r8];
	ld.shared.f32 	%f59, [%r11];
	fma.rn.f32 	%f60, %f58, %f59, %f55;
	ld.shared.f32 	%f61, [%r8+4];
	ld.shared.f32 	%f62, [%r11+16];
	fma.rn.f32 	%f63, %f61, %f62, %f60;
	ld.shared.f32 	%f64, [%r8+8];
	ld.shared.f32 	%f65, [%r11+32];
	fma.rn.f32 	%f66, %f64, %f65, %f63;
	ld.shared.f32 	%f67, [%r8+12];
	ld.shared.f32 	%f68, [%r11+48];
	fma.rn.f32 	%f115, %f67, %f68, %f66;
	bar.sync 	0;
	add.s32 	%r73, %r73, 4;
	add.s32 	%r72, %r72, 16;
	shl.b32 	%r55, %r34, 4;
	add.s32 	%r71, %r71, %r55;
	add.s32 	%r70, %r70, %r55;
	add.s32 	%r69, %r69, %r55;
	add.s32 	%r68, %r68, %r55;
	setp.ne.s32 	%p3, %r73, 0;
	@%p3 bra 	$L__BB0_3;
$L__BB0_4:
	and.b32  	%r31, %r6, 3;
	setp.eq.s32 	%p4, %r31, 0;
	@%p4 bra 	$L__BB0_9;
	ld.param.u64 	%rd31, [_Z6matmulPfS_S_i_param_0];
	cvta.to.global.u64 	%rd2, %rd31;
	setp.eq.s32 	%p5, %r31, 1;
	@%p5 bra 	$L__BB0_7;
	shl.b32 	%r56, %r75, 2;
	add.s32 	%r57, %r7, %r56;
	mul.wide.s32 	%rd17, %r57, 4;
	add.s64 	%rd18, %rd2, %rd17;
	ld.global.f32 	%f70, [%rd18];
	st.shared.f32 	[%r9], %f70;
	add.s32 	%r58, %r56, %r2;
	mad.lo.s32 	%r59, %r58, %r34, %r5;
	mul.wide.u32 	%rd19, %r59, 4;
	add.s64 	%rd20, %rd1, %rd19;
	ld.global.f32 	%f71, [%rd20];
	st.shared.f32 	[%r10], %f71;
	bar.sync 	0;
	ld.shared.f32 	%f72, [%r8];
	ld.shared.f32 	%f73, [%r11];
	fma.rn.f32 	%f74, %f72, %f73, %f115;
	ld.shared.f32 	%f75, [%r8+4];
	ld.shared.f32 	%f76, [%r11+16];
	fma.rn.f32 	%f77, %f75, %f76, %f74;
	ld.shared.f32 	%f78, [%r8+8];
	ld.shared.f32 	%f79, [%r11+32];
	fma.rn.f32 	%f80, %f78, %f79, %f77;
	ld.shared.f32 	%f81, [%r8+12];
	ld.shared.f32 	%f82, [%r11+48];
	fma.rn.f32 	%f83, %f81, %f82, %f80;
	bar.sync 	0;
	ld.global.f32 	%f84, [%rd18+16];
	st.shared.f32 	[%r9], %f84;
	add.s32 	%r60, %r58, 4;
	mad.lo.s32 	%r61, %r60, %r34, %r5;
	mul.wide.u32 	%rd21, %r61, 4;
	add.s64 	%rd22, %rd1, %rd21;
	ld.global.f32 	%f85, [%rd22];
	st.shared.f32 	[%r10], %f85;
	bar.sync 	0;
	ld.shared.f32 	%f86, [%r8];
	ld.shared.f32 	%f87, [%r11];
	fma.rn.f32 	%f88, %f86, %f87, %f83;
	ld.shared.f32 	%f89, [%r8+4];
	ld.shared.f32 	%f90, [%r11+16];
	fma.rn.f32 	%f91, %f89, %f90, %f88;
	ld.shared.f32 	%f92, [%r8+8];
	ld.shared.f32 	%f93, [%r11+32];
	fma.rn.f32 	%f94, %f92, %f93, %f91;
	ld.shared.f32 	%f95, [%r8+12];
	ld.shared.f32 	%f96, [%r11+48];
	fma.rn.f32 	%f115, %f95, %f96, %f94;
	bar.sync 	0;
	add.s32 	%r75, %r75, 2;
$L__BB0_7:
	and.b32  	%r62, %r6, 1;
	setp.eq.b32 	%p6, %r62, 1;
	not.pred 	%p7, %p6;
	@%p7 bra 	$L__BB0_9;
	shl.b32 	%r63, %r75, 2;
	add.s32 	%r64, %r7, %r63;
	mul.wide.s32 	%rd23, %r64, 4;
	add.s64 	%rd24, %rd2, %rd23;
	ld.global.f32 	%f97, [%rd24];
	st.shared.f32 	[%r9], %f97;
	add.s32 	%r65, %r63, %r2;
	mad.lo.s32 	%r66, %r65, %r34, %r5;
	mul.wide.u32 	%rd25, %r66, 4;
	add.s64 	%rd26, %rd1, %rd25;
	ld.global.f32 	%f98, [%rd26];
	st.shared.f32 	[%r10], %f98;
	bar.sync 	0;
	ld.shared.f32 	%f99, [%r8];
	ld.shared.f32 	%f100, [%r11];
	fma.rn.f32 	%f101, %f99, %f100, %f115;
	ld.shared.f32 	%f102, [%r8+4];
	ld.shared.f32 	%f103, [%r11+16];
	fma.rn.f32 	%f104, %f102, %f103, %f101;
	ld.shared.f32 	%f105, [%r8+8];
	ld.shared.f32 	%f106, [%r11+32];
	fma.rn.f32 	%f107, %f105, %f106, %f104;
	ld.shared.f32 	%f108, [%r8+12];
	ld.shared.f32 	%f109, [%r11+48];
	fma.rn.f32 	%f115, %f108, %f109, %f107;
	bar.sync 	0;
$L__BB0_9:
	ld.param.u64 	%rd32, [_Z6matmulPfS_S_i_param_2];
	cvta.to.global.u64 	%rd27, %rd32;
	mad.lo.s32 	%r67, %r34, %r3, %r5;
	mul.wide.s32 	%rd28, %r67, 4;
	add.s64 	%rd29, %rd27, %rd28;
	st.global.f32 	[%rd29], %f115;
	ret;

}


// ===== COMPILED SASS (sm_100) =====

	.target	sm_100

	.elftype	@"ET_EXEC"


//--------------------- .note.nv.tkinfo           --------------------------
	.section	.note.nv.tkinfo,"",@"SHT_NOTE"
	.sectionflags	@"SHF_NOTE_NV_TKINFO"
	.tkinfo
        /*0018*/ 	.word	0x00000002
        /*0030*/ 	.string	""
        /*0030*/ 	.string	"ptxas"
        /*0030*/ 	.string	"Cuda compilation tools, release 13.0, V13.0.88"
        /*0030*/ 	.string	"Build cuda_13.0.r13.0/compiler.36424714_0"
        /*0030*/ 	.string	"-arch sm_100 -m 64 "



//--------------------- .note.nv.cuinfo           --------------------------
	.section	.note.nv.cuinfo,"",@"SHT_NOTE"
	.sectionflags	@"SHF_NOTE_NV_CUINFO"
        /*0018*/ 	.short	0x0002
        /*001a*/ 	.short	0x0064
        /*001c*/ 	.short	0x0082
	.zero		2


//--------------------- .nv.info                  --------------------------
	.section	.nv.info,"",@"SHT_CUDA_INFO"
	.align	4


	//----- nvinfo : EIATTR_REGCOUNT
	.align		4
        /*0000*/ 	.byte	0x04, 0x2f
        /*0002*/ 	.short	(.L_1 - .L_0)
	.align		4
.L_0:
        /*0004*/ 	.word	index@(_Z6matmulPfS_S_i)
        /*0008*/ 	.word	0x00000020


	//----- nvinfo : EIATTR_FRAME_SIZE
	.align		4
.L_1:
        /*000c*/ 	.byte	0x04, 0x11
        /*000e*/ 	.short	(.L_3 - .L_2)
	.align		4
.L_2:
        /*0010*/ 	.word	index@(_Z6matmulPfS_S_i)
        /*0014*/ 	.word	0x00000000


	//----- nvinfo : EIATTR_MIN_STACK_SIZE
	.align		4
.L_3:
        /*0018*/ 	.byte	0x04, 0x12
        /*001a*/ 	.short	(.L_5 - .L_4)
	.align		4
.L_4:
        /*001c*/ 	.word	index@(_Z6matmulPfS_S_i)
        /*0020*/ 	.word	0x00000000
.L_5:


//--------------------- .nv.compat                --------------------------
	.section	.nv.compat,"",@"SHT_CUDA_COMPAT_INFO"
	.align	4
        /*0000*/ 	.byte	0x02, 0x09, 0x00, 0x00, 0x02, 0x02, 0x01, 0x00, 0x02, 0x05, 0x05, 0x00, 0x03, 0x07, 0x01, 0x01
        /*0010*/ 	.byte	0x02, 0x03, 0x00, 0x00, 0x02, 0x06, 0x01, 0x00, 0x04, 0x0b, 0x08, 0x00, 0x09, 0x00, 0x00, 0x00
        /*0020*/ 	.byte	0x00, 0x00, 0x00, 0x00


//--------------------- .nv.info._Z6matmulPfS_S_i --------------------------
	.section	.nv.info._Z6matmulPfS_S_i,"",@"SHT_CUDA_INFO"
	.sectionflags	@""
	.align	4


	//----- nvinfo : EIATTR_CUDA_API_VERSION
	.align		4
        /*0000*/ 	.byte	0x04, 0x37
        /*0002*/ 	.short	(.L_7 - .L_6)
.L_6:
        /*0004*/ 	.word	0x00000082


	//----- nvinfo : EIATTR_KPARAM_INFO
	.align		4
.L_7:
        /*0008*/ 	.byte	0x04, 0x17
        /*000a*/ 	.short	(.L_9 - .L_8)
.L_8:
        /*000c*/ 	.word	0x00000000
        /*0010*/ 	.short	0x0003
        /*0012*/ 	.short	0x0018
        /*0014*/ 	.byte	0x00, 0xf0, 0x11, 0x00


	//----- nvinfo : EIATTR_KPARAM_INFO
	.align		4
.L_9:
        /*0018*/ 	.byte	0x04, 0x17
        /*001a*/ 	.short	(.L_11 - .L_10)
.L_10:
        /*001c*/ 	.word	0x00000000
        /*0020*/ 	.short	0x0002
        /*0022*/ 	.short	0x0010
        /*0024*/ 	.byte	0x00, 0xf5, 0x21, 0x00


	//----- nvinfo : EIATTR_KPARAM_INFO
	.align		4
.L_11:
        /*0028*/ 	.byte	0x04, 0x17
        /*002a*/ 	.short	(.L_13 - .L_12)
.L_12:
        /*002c*/ 	.word	0x00000000
        /*0030*/ 	.short	0x0001
        /*0032*/ 	.short	0x0008
        /*0034*/ 	.byte	0x00, 0xf5, 0x21, 0x00


	//----- nvinfo : EIATTR_KPARAM_INFO
	.align		4
.L_13:
        /*0038*/ 	.byte	0x04, 0x17
        /*003a*/ 	.short	(.L_15 - .L_14)
.L_14:
        /*003c*/ 	.word	0x00000000
        /*0040*/ 	.short	0x0000
        /*0042*/ 	.short	0x0000
        /*0044*/ 	.byte	0x00, 0xf5, 0x21, 0x00


	//----- nvinfo : EIATTR_SPARSE_MMA_MASK
	.align		4
.L_15:
        /*0048*/ 	.byte	0x03, 0x50
        /*004a*/ 	.short	0x0000


	//----- nvinfo : EIATTR_MAXREG_COUNT
	.align		4
        /*004c*/ 	.byte	0x03, 0x1b
        /*004e*/ 	.short	0x00ff


	//----- nvinfo : EIATTR_NUM_BARRIERS
	.align		4
        /*0050*/ 	.byte	0x02, 0x4c
        /*0052*/ 	.byte	0x01
	.zero		1


	//----- nvinfo : EIATTR_MERCURY_ISA_VERSION
	.align		4
        /*0054*/ 	.byte	0x03, 0x5f
        /*0056*/ 	.short	0x0101


	//----- nvinfo : EIATTR_VRC_CTA_INIT_COUNT
	.align		4
        /*0058*/ 	.byte	0x02, 0x4a
	.zero		1
	.zero		1


	//----- nvinfo : EIATTR_EXIT_INSTR_OFFSETS
	.align		4
        /*005c*/ 	.byte	0x04, 0x1c
        /*005e*/ 	.short	(.L_17 - .L_16)


	//   ....[0]....
.L_16:
        /*0060*/ 	.word	0x00000c20


	//----- nvinfo : EIATTR_CBANK_PARAM_SIZE
	.align		4
.L_17:
        /*0064*/ 	.byte	0x03, 0x19
        /*0066*/ 	.short	0x001c


	//----- nvinfo : EIATTR_PARAM_CBANK
	.align		4
        /*0068*/ 	.byte	0x04, 0x0a
        /*006a*/ 	.short	(.L_19 - .L_18)
	.align		4
.L_18:
        /*006c*/ 	.word	index@(.nv.constant0._Z6matmulPfS_S_i)
        /*0070*/ 	.short	0x0380
        /*0072*/ 	.short	0x001c


	//----- nvinfo : EIATTR_SW_WAR
	.align		4
.L_19:
        /*0074*/ 	.byte	0x04, 0x36
        /*0076*/ 	.short	(.L_21 - .L_20)
.L_20:
        /*0078*/ 	.word	0x00000008
.L_21:


//--------------------- .nv.callgraph             --------------------------
	.section	.nv.callgraph,"",@"SHT_CUDA_CALLGRAPH"
	.align	4
	.sectionentsize	8
	.align		4
        /*0000*/ 	.word	0x00000000
	.align		4
        /*0004*/ 	.word	0xffffffff
	.align		4
        /*0008*/ 	.word	0x00000000
	.align		4
        /*000c*/ 	.word	0xfffffffe
	.align		4
        /*0010*/ 	.word	0x00000000
	.align		4
        /*0014*/ 	.word	0xfffffffd
	.align		4
        /*0018*/ 	.word	0x00000000
	.align		4
        /*001c*/ 	.word	0xfffffffc


//--------------------- .text._Z6matmulPfS_S_i    --------------------------
	.section	.text._Z6matmulPfS_S_i,"ax",@progbits
	.align	128
        .global         _Z6matmulPfS_S_i
        .type           _Z6matmulPfS_S_i,@function
        .size           _Z6matmulPfS_S_i,(.L_x_5 - _Z6matmulPfS_S_i)
        .other          _Z6matmulPfS_S_i,@"STO_CUDA_ENTRY STV_DEFAULT"
_Z6matmulPfS_S_i:
.text._Z6matmulPfS_S_i:
[----:B------:R-:W-:Y:S08]  /*0000*/  LDC R1, c[0x0][0x37c] ;  /* 0x0000df00ff017b82 */ /* 0x000ff00000000800 */
[----:B------:R-:W0:Y:S01]  /*0010*/  LDC R3, c[0x0][0x398] ;  /* 0x0000e600ff037b82 */ /* 0x000e220000000800 */
[----:B------:R-:W1:Y:S01]  /*0020*/  S2R R18, SR_CTAID.Y ;  /* 0x0000000000127919 */ /* 0x000e620000002600 */
[----:B------:R-:W2:Y:S01]  /*0030*/  LDCU.64 UR8, c[0x0][0x358] ;  /* 0x00006b00ff0877ac */ /* 0x000ea20008000a00 */
[----:B------:R-:W-:Y:S01]  /*0040*/  HFMA2 R25, -RZ, RZ, 0, 0 ;  /* 0x00000000ff197431 */ /* 0x000fe200000001ff */
[----:B------:R-:W1:Y:S01]  /*0050*/  S2R R5, SR_TID.Y ;  /* 0x0000000000057919 */ /* 0x000e620000002200 */
[----:B------:R-:W3:Y:S01]  /*0060*/  S2R R9, SR_CTAID.X ;  /* 0x0000000000097919 */ /* 0x000ee20000002500 */
[----:B------:R-:W3:Y:S01]  /*0070*/  S2R R12, SR_TID.X ;  /* 0x00000000000c7919 */ /* 0x000ee20000002100 */
[----:B0-----:R-:W-:-:S02]  /*0080*/  ISETP.GE.AND P0, PT, R3, 0x4, PT ;  /* 0x000000040300780c */ /* 0x001fc40003f06270 */
[----:B------:R-:W-:-:S04]  /*0090*/  SHF.R.S32.HI R0, RZ, 0x1f, R3 ;  /* 0x0000001fff007819 */ /* 0x000fc80000011403 */
[----:B------:R-:W-:Y:S02]  /*00a0*/  LEA.HI R0, R0, R3, RZ, 0x2 ;  /* 0x0000000300007211 */ /* 0x000fe400078f10ff */
[----:B-1----:R-:W-:Y:S02]  /*00b0*/  LEA R18, R18, R5, 0x2 ;  /* 0x0000000512127211 */ /* 0x002fe400078e10ff */
[----:B---3--:R-:W-:-:S03]  /*00c0*/  LEA R16, R9, R12, 0x2 ;  /* 0x0000000c09107211 */ /* 0x008fc600078e10ff */
[----:B--2---:R-:W-:Y:S05]  /*00d0*/  @!P0 BRA `(.L_x_0) ;  /* 0x0000000800c08947 */ /* 0x004fea0003800000 */
[----:B------:R-:W0:Y:S01]  /*00e0*/  S2UR UR6, SR_CgaCtaId ;  /* 0x00000000000679c3 */ /* 0x000e220000008800 */
[----:B------:R-:W-:Y:S01]  /*00f0*/  SHF.R.S32.HI R23, RZ, 0x2, R0 ;  /* 0x00000002ff177819 */ /* 0x000fe20000011400 */
[----:B------:R-:W-:Y:S01]  /*0100*/  UMOV UR4, 0x400 ;  /* 0x0000040000047882 */ /* 0x000fe20000000000 */
[----:B------:R-:W-:Y:S01]  /*0110*/  IMAD R17, R18, R3, R12 ;  /* 0x0000000312117224 */ /* 0x000fe200078e020c */
[----:B------:R-:W-:Y:S01]  /*0120*/  UIADD3 UR5, UPT, UPT, UR4, 0x40, URZ ;  /* 0x0000004004057890 */ /* 0x000fe2000fffe0ff */
[----:B------:R-:W-:Y:S02]  /*0130*/  IADD3 R0, PT, PT, R23, -0x1, RZ ;  /* 0xffffffff17007810 */ /* 0x000fe40007ffe0ff */
[----:B------:R-:W-:Y:S02]  /*0140*/  MOV R25, RZ ;  /* 0x000000ff00197202 */ /* 0x000fe40000000f00 */
[----:B------:R-:W-:Y:S02]  /*0150*/  ISETP.GE.U32.AND P0, PT, R0, 0x3, PT ;  /* 0x000000030000780c */ /* 0x000fe40003f06070 */
[----:B------:R-:W-:Y:S01]  /*0160*/  MOV R0, RZ ;  /* 0x000000ff00007202 */ /* 0x000fe20000000f00 */
[----:B0-----:R-:W-:-:S02]  /*0170*/  ULEA UR4, UR6, UR4, 0x18 ;  /* 0x0000000406047291 */ /* 0x001fc4000f8ec0ff */
[----:B------:R-:W-:-:S04]  /*0180*/  ULEA UR5, UR6, UR5, 0x18 ;  /* 0x0000000506057291 */ /* 0x000fc8000f8ec0ff */
[C---:B------:R-:W-:Y:S02]  /*0190*/  LEA R7, R5.reuse, UR4, 0x4 ;  /* 0x0000000405077c11 */ /* 0x040fe4000f8e20ff */
[C---:B------:R-:W-:Y:S02]  /*01a0*/  LEA R2, R12.reuse, UR5, 0x2 ;  /* 0x000000050c027c11 */ /* 0x040fe4000f8e10ff */
[----:B------:R-:W-:Y:S02]  /*01b0*/  LEA R6, R12, R7, 0x2 ;  /* 0x000000070c067211 */ /* 0x000fe400078e10ff */
[----:B------:R-:W-:Y:S01]  /*01c0*/  LEA R4, R5, R2, 0x4 ;  /* 0x0000000205047211 */ /* 0x000fe200078e20ff */
[----:B------:R-:W-:Y:S06]  /*01d0*/  @!P0 BRA `(.L_x_1) ;  /* 0x0000000400688947 */ /* 0x000fec0003800000 */
[C---:B------:R-:W-:Y:S01]  /*01e0*/  IADD3 R0, PT, PT, R5.reuse, 0xc, RZ ;  /* 0x0000000c05007810 */ /* 0x040fe20007ffe0ff */
[CCC-:B------:R-:W-:Y:S01]  /*01f0*/  IMAD R20, R5.reuse, R3.reuse, R12.reuse ;  /* 0x0000000305147224 */ /* 0x1c0fe200078e020c */
[C---:B------:R-:W-:Y:S02]  /*0200*/  IADD3 R8, PT, PT, R5.reuse, 0x8, RZ ;  /* 0x0000000805087810 */ /* 0x040fe40007ffe0ff */
[----:B------:R-:W-:Y:S01]  /*0210*/  IADD3 R10, PT, PT, R5, 0x4, RZ ;  /* 0x00000004050a7810 */ /* 0x000fe20007ffe0ff */
[-CC-:B------:R-:W-:Y:S01]  /*0220*/  IMAD R26, R0, R3.reuse, R12.reuse ;  /* 0x00000003001a7224 */ /* 0x180fe200078e020c */
[----:B------:R-:W-:Y:S01]  /*0230*/  LOP3.LUT R0, R23, 0x1ffffffc, RZ, 0xc0, !PT ;  /* 0x1ffffffc17007812 */ /* 0x000fe200078ec0ff */
[-CC-:B------:R-:W-:Y:S01]  /*0240*/  IMAD R8, R8, R3.reuse, R12.reuse ;  /* 0x0000000308087224 */ /* 0x180fe200078e020c */
[C---:B------:R-:W-:Y:S01]  /*0250*/  LEA R20, R9.reuse, R20, 0x2 ;  /* 0x0000001409147211 */ /* 0x040fe200078e10ff */
[----:B------:R-:W-:Y:S01]  /*0260*/  IMAD R10, R10, R3, R12 ;  /* 0x000000030a0a7224 */ /* 0x000fe200078e020c */
[----:B------:R-:W-:-:S02]  /*0270*/  LEA R26, R9, R26, 0x2 ;  /* 0x0000001a091a7211 */ /* 0x000fc400078e10ff */
[C---:B------:R-:W-:Y:S02]  /*0280*/  LEA R24, R9.reuse, R8, 0x2 ;  /* 0x0000000809187211 */ /* 0x040fe400078e10ff */
[----:B------:R-:W-:Y:S02]  /*0290*/  LEA R22, R9, R10, 0x2 ;  /* 0x0000000a09167211 */ /* 0x000fe400078e10ff */
[----:B------:R-:W-:Y:S02]  /*02a0*/  MOV R25, RZ ;  /* 0x000000ff00197202 */ /* 0x000fe40000000f00 */
[----:B------:R-:W-:Y:S02]  /*02b0*/  MOV R19, R17 ;  /* 0x0000001100137202 */ /* 0x000fe40000000f00 */
[----:B------:R-:W-:-:S07]  /*02c0*/  IADD3 R21, PT, PT, -R0, RZ, RZ ;  /* 0x000000ff00157210 */ /* 0x000fce0007ffe1ff */
.L_x_2:
[----:B------:R-:W0:Y:S08]  /*02d0*/  LDC.64 R28, c[0x0][0x380] ;  /* 0x0000e000ff1c7b82 */ /* 0x000e300000000a00 */
[----:B------:R-:W1:Y:S01]  /*02e0*/  LDC.64 R12, c[0x0][0x388] ;  /* 0x0000e200ff0c7b82 */ /* 0x000e620000000a00 */
[----:B0-----:R-:W-:-:S05]  /*02f0*/  IMAD.WIDE R28, R19, 0x4, R28 ;  /* 0x00000004131c7825 */ /* 0x001fca00078e021c */
[----:B------:R-:W2:Y:S01]  /*0300*/  LDG.E R27, desc[UR8][R28.64] ;  /* 0x000000081c1b7981 */ /* 0x000ea2000c1e1900 */
[----:B-1----:R-:W-:-:S06]  /*0310*/  IMAD.WIDE.U32 R14, R20, 0x4, R12 ;  /* 0x00000004140e7825 */ /* 0x002fcc00078e000c */
[----:B------:R-:W3:Y:S04]  /*0320*/  LDG.E R15, desc[UR8][R14.64] ;  /* 0x000000080e0f7981 */ /* 0x000ee8000c1e1900 */
[----:B--2---:R-:W-:Y:S04]  /*0330*/  STS [R6], R27 ;  /* 0x0000001b06007388 */ /* 0x004fe80000000800 */
[----:B---3--:R-:W-:Y:S01]  /*0340*/  STS [R4], R15 ;  /* 0x0000000f04007388 */ /* 0x008fe20000000800 */
[----:B------:R-:W-:Y:S06]  /*0350*/  BAR.SYNC.DEFER_BLOCKING 0x0 ;  /* 0x0000000000007b1d */ /* 0x000fec0000010000 */
[----:B------:R-:W-:Y:S04]  /*0360*/  LDS R14, [R2] ;  /* 0x00000000020e7984 */ /* 0x000fe80000000800 */
[----:B------:R-:W0:Y:S02]  /*0370*/  LDS.128 R8, [R7] ;  /* 0x0000000007087984 */ /* 0x000e240000000c00 */
[----:B0-----:R-:W-:-:S02]  /*0380*/  FFMA R8, R8, R14, R25 ;  /* 0x0000000e08087223 */ /* 0x001fc40000000019 */
[----:B------:R-:W0:Y:S01]  /*0390*/  LDS R25, [R2+0x10] ;  /* 0x0000100002197984 */ /* 0x000e220000000800 */
[----:B------:R-:W-:-:S04]  /*03a0*/  IMAD.WIDE.U32 R14, R22, 0x4, R12 ;  /* 0x00000004160e7825 */ /* 0x000fc800078e000c */
[----:B0-----:R-:W-:Y:S02]  /*03b0*/  FFMA R9, R25, R9, R8 ;  /* 0x0000000919097223 */ /* 0x001fe40000000008 */
[----:B------:R-:W0:Y:S04]  /*03c0*/  LDS R8, [R2+0x20] ;  /* 0x0000200002087984 */ /* 0x000e280000000800 */
[----:B------:R-:W1:Y:S01]  /*03d0*/  LDS R25, [R2+0x30] ;  /* 0x0000300002197984 */ /* 0x000e620000000800 */
[----:B------:R-:W-:Y:S06]  /*03e0*/  BAR.SYNC.DEFER_BLOCKING 0x0 ;  /* 0x0000000000007b1d */ /* 0x000fec0000010000 */
[----:B------:R-:W2:Y:S04]  /*03f0*/  LDG.E R27, desc[UR8][R28.64+0x10] ;  /* 0x000010081c1b7981 */ /* 0x000ea8000c1e1900 */
[----:B------:R-:W3:Y:S01]  /*0400*/  LDG.E R15, desc[UR8][R14.64] ;  /* 0x000000080e0f7981 */ /* 0x000ee2000c1e1900 */
[----:B0-----:R-:W-:-:S04]  /*0410*/  FFMA R8, R8, R10, R9 ;  /* 0x0000000a08087223 */ /* 0x001fc80000000009 */
[----:B-1----:R-:W-:Y:S01]  /*0420*/  FFMA R25, R25, R11, R8 ;  /* 0x0000000b19197223 */ /* 0x002fe20000000008 */
[----:B--2---:R-:W-:Y:S04]  /*0430*/  STS [R6], R27 ;  /* 0x0000001b06007388 */ /* 0x004fe80000000800 */
[----:B---3--:R-:W-:Y:S01]  /*0440*/  STS [R4], R15 ;  /* 0x0000000f04007388 */ /* 0x008fe20000000800 */
[----:B------:R-:W-:Y:S06]  /*0450*/  BAR.SYNC.DEFER_BLOCKING 0x0 ;  /* 0x0000000000007b1d */ /* 0x000fec0000010000 */
[----:B------:R-:W-:Y:S04]  /*0460*/  LDS R14, [R2] ;  /* 0x00000000020e7984 */ /* 0x000fe80000000800 */
[----:B------:R-:W0:Y:S02]  /*0470*/  LDS.128 R8, [R7] ;  /* 0x0000000007087984 */ /* 0x000e240000000c00 */
[----:B0-----:R-:W-:-:S02]  /*0480*/  FFMA R8, R8, R14, R25 ;  /* 0x0000000e08087223 */ /* 0x001fc40000000019 */
[----:B------:R-:W0:Y:S02]  /*0490*/  LDS R25, [R2+0x10] ;  /* 0x0000100002197984 */ /* 0x000e240000000800 */
[----:B0-----:R-:W-:Y:S02]  /*04a0*/  FFMA R9, R25, R9, R8 ;  /* 0x0000000919097223 */ /* 0x001fe40000000008 */
[----:B------:R-:W0:Y:S04]  /*04b0*/  LDS R8, [R2+0x20] ;  /* 0x0000200002087984 */ /* 0x000e280000000800 */
[----:B------:R-:W1:Y:S01]  /*04c0*/  LDS R25, [R2+0x30] ;  /* 0x0000300002197984 */ /* 0x000e620000000800 */
[----:B------:R-:W-:Y:S01]  /*04d0*/  IMAD.WIDE.U32 R14, R24, 0x4, R12 ;  /* 0x00000004180e7825 */ /* 0x000fe200078e000c */
[----:B------:R-:W-:Y:S06]  /*04e0*/  BAR.SYNC.DEFER_BLOCKING 0x0 ;  /* 0x0000000000007b1d */ /* 0x000fec0000010000 */
[----:B------:R-:W2:Y:S01]  /*04f0*/  LDG.E R15, desc[UR8][R14.64] ;  /* 0x000000080e0f7981 */ /* 0x000ea2000c1e1900 */
[----:B0-----:R-:W-:-:S04]  /*0500*/  FFMA R8, R8, R10, R9 ;  /* 0x0000000a08087223 */ /* 0x001fc80000000009 */
[----:B-1----:R-:W-:Y:S02]  /*0510*/  FFMA R25, R25, R11, R8 ;  /* 0x0000000b19197223 */ /* 0x002fe40000000008 */
[----:B------:R-:W3:Y:S04]  /*0520*/  LDG.E R11, desc[UR8][R28.64+0x20] ;  /* 0x000020081c0b7981 */ /* 0x000ee8000c1e1900 */
[----:B---3--:R-:W-:Y:S04]  /*0530*/  STS [R6], R11 ;  /* 0x0000000b06007388 */ /* 0x008fe80000000800 */
[----:B--2---:R-:W-:Y:S01]  /*0540*/  STS [R4], R15 ;  /* 0x0000000f04007388 */ /* 0x004fe20000000800 */
[----:B------:R-:W-:Y:S06]  /*0550*/  BAR.SYNC.DEFER_BLOCKING 0x0 ;  /* 0x0000000000007b1d */ /* 0x000fec0000010000 */
[----:B------:R-:W-:Y:S04]  /*0560*/  LDS R27, [R2] ;  /* 0x00000000021b7984 */ /* 0x000fe80000000800 */
[----:B------:R-:W0:Y:S02]  /*0570*/  LDS.128 R8, [R7] ;  /* 0x0000000007087984 */ /* 0x000e240000000c00 */
[----:B0-----:R-:W-:-:S02]  /*0580*/  FFMA R8, R8, R27, R25 ;  /* 0x0000001b08087223 */ /* 0x001fc40000000019 */
[----:B------:R-:W0:Y:S04]  /*0590*/  LDS R27, [R2+0x10] ;  /* 0x00001000021b7984 */ /* 0x000e280000000800 */
[----:B------:R-:W-:Y:S01]  /*05a0*/  LDS R25, [R2+0x30] ;  /* 0x0000300002197984 */ /* 0x000fe20000000800 */
[----:B0-----:R-:W-:Y:S01]  /*05b0*/  FFMA R27, R27, R9, R8 ;  /* 0x000000091b1b7223 */ /* 0x001fe20000000008 */
[----:B------:R-:W-:Y:S02]  /*05c0*/  IMAD.WIDE.U32 R8, R26, 0x4, R12 ;  /* 0x000000041a087825 */ /* 0x000fe400078e000c */
[----:B------:R-:W0:Y:S01]  /*05d0*/  LDS R12, [R2+0x20] ;  /* 0x00002000020c7984 */ /* 0x000e220000000800 */
[----:B------:R-:W-:Y:S06]  /*05e0*/  BAR.SYNC.DEFER_BLOCKING 0x0 ;  /* 0x0000000000007b1d */ /* 0x000fec0000010000 */
[----:B------:R-:W2:Y:S04]  /*05f0*/  LDG.E R29, desc[UR8][R28.64+0x30] ;  /* 0x000030081c1d7981 */ /* 0x000ea8000c1e1900 */
[----:B------:R-:W3:Y:S01]  /*0600*/  LDG.E R9, desc[UR8][R8.64] ;  /* 0x0000000808097981 */ /* 0x000ee2000c1e1900 */
[----:B0-----:R-:W-:-:S04]  /*0610*/  FFMA R10, R12, R10, R27 ;  /* 0x0000000a0c0a7223 */ /* 0x001fc8000000001b */
[----:B------:R-:W-:Y:S01]  /*0620*/  FFMA R11, R25, R11, R10 ;  /* 0x0000000b190b7223 */ /* 0x000fe2000000000a */
[----:B------:R-:W-:-:S04]  /*0630*/  IADD3 R21, PT, PT, R21, 0x4, RZ ;  /* 0x0000000415157810 */ /* 0x000fc80007ffe0ff */
[----:B------:R-:W-:Y:S02]  /*0640*/  ISETP.NE.AND P0, PT, R21, RZ, PT ;  /* 0x000000ff1500720c */ /* 0x000fe40003f05270 */
[----:B------:R-:W-:Y:S02]  /*0650*/  IADD3 R19, PT, PT, R19, 0x10, RZ ;  /* 0x0000001013137810 */ /* 0x000fe40007ffe0ff */
[C---:B------:R-:W-:Y:S02]  /*0660*/  LEA R26, R3.reuse, R26, 0x4 ;  /* 0x0000001a031a7211 */ /* 0x040fe400078e20ff */
[C---:B------:R-:W-:Y:S02]  /*0670*/  LEA R24, R3.reuse, R24, 0x4 ;  /* 0x0000001803187211 */ /* 0x040fe400078e20ff */
[C---:B------:R-:W-:Y:S02]  /*0680*/  LEA R22, R3.reuse, R22, 0x4 ;  /* 0x0000001603167211 */ /* 0x040fe400078e20ff */
[----:B------:R-:W-:Y:S01]  /*0690*/  LEA R20, R3, R20, 0x4 ;  /* 0x0000001403147211 */ /* 0x000fe200078e20ff */
[----:B--2---:R-:W-:Y:S04]  /*06a0*/  STS [R6], R29 ;  /* 0x0000001d06007388 */ /* 0x004fe80000000800 */
[----:B---3--:R-:W-:Y:S01]  /*06b0*/  STS [R4], R9 ;  /* 0x0000000904007388 */ /* 0x008fe20000000800 */
[----:B------:R-:W-:Y:S06]  /*06c0*/  BAR.SYNC.DEFER_BLOCKING 0x0 ;  /* 0x0000000000007b1d */ /* 0x000fec0000010000 */
[----:B------:R-:W-:Y:S04]  /*06d0*/  LDS R27, [R2] ;  /* 0x00000000021b7984 */ /* 0x000fe80000000800 */
[----:B------:R-:W0:Y:S04]  /*06e0*/  LDS.128 R12, [R7] ;  /* 0x00000000070c7984 */ /* 0x000e280000000c00 */
[----:B------:R-:W1:Y:S04]  /*06f0*/  LDS R25, [R2+0x10] ;  /* 0x0000100002197984 */ /* 0x000e680000000800 */
[----:B------:R-:W2:Y:S04]  /*0700*/  LDS R10, [R2+0x20] ;  /* 0x00002000020a7984 */ /* 0x000ea80000000800 */
[----:B------:R-:W3:Y:S01]  /*0710*/  LDS R28, [R2+0x30] ;  /* 0x00003000021c7984 */ /* 0x000ee20000000800 */
[----:B0-----:R-:W-:-:S04]  /*0720*/  FFMA R12, R12, R27, R11 ;  /* 0x0000001b0c0c7223 */ /* 0x001fc8000000000b */
[----:B-1----:R-:W-:-:S04]  /*0730*/  FFMA R13, R25, R13, R12 ;  /* 0x0000000d190d7223 */ /* 0x002fc8000000000c */
[----:B--2---:R-:W-:-:S04]  /*0740*/  FFMA R10, R10, R14, R13 ;  /* 0x0000000e0a0a7223 */ /* 0x004fc8000000000d */
[----:B---3--:R-:W-:Y:S01]  /*0750*/  FFMA R25, R28, R15, R10 ;  /* 0x0000000f1c197223 */ /* 0x008fe2000000000a */
[----:B------:R-:W-:Y:S06]  /*0760*/  BAR.SYNC.DEFER_BLOCKING 0x0 ;  /* 0x0000000000007b1d */ /* 0x000fec0000010000 */
[----:B------:R-:W-:Y:S05]  /*0770*/  @P0 BRA `(.L_x_2) ;  /* 0xfffffff800d40947 */ /* 0x000fea000383ffff */
.L_x_1:
[----:B------:R-:W-:-:S13]  /*0780*/  LOP3.LUT P0, R8, R23, 0x3, RZ, 0xc0, !PT ;  /* 0x0000000317087812 */ /* 0x000fda000780c0ff */
[----:B------:R-:W-:Y:S05]  /*0790*/  @!P0 BRA `(.L_x_0) ;  /* 0x0000000400108947 */ /* 0x000fea0003800000 */
[----:B------:R-:W-:Y:S02]  /*07a0*/  ISETP.NE.AND P0, PT, R8, 0x1, PT ;  /* 0x000000010800780c */ /* 0x000fe40003f05270 */
[----:B------:R-:W-:-:S04]  /*07b0*/  LOP3.LUT R23, R23, 0x1, RZ, 0xc0, !PT ;  /* 0x0000000117177812 */ /* 0x000fc800078ec0ff */
[----:B------:R-:W-:-:S07]  /*07c0*/  ISETP.NE.U32.AND P1, PT, R23, 0x1, PT ;  /* 0x000000011700780c */ /* 0x000fce0003f25070 */
[----:B------:R-:W-:Y:S06]  /*07d0*/  @!P0 BRA `(.L_x_3) ;  /* 0x0000000000a48947 */ /* 0x000fec0003800000 */
[----:B------:R-:W0:Y:S01]  /*07e0*/  LDC.64 R22, c[0x0][0x380] ;  /* 0x0000e000ff167b82 */ /* 0x000e220000000a00 */
[C---:B------:R-:W-:Y:S02]  /*07f0*/  LEA R10, R0.reuse, R5, 0x2 ;  /* 0x00000005000a7211 */ /* 0x040fe400078e10ff */
[----:B------:R-:W-:-:S03]  /*0800*/  LEA R9, R0, R17, 0x2 ;  /* 0x0000001100097211 */ /* 0x000fc600078e10ff */
[----:B------:R-:W-:Y:S02]  /*0810*/  IMAD R11, R10, R3, R16 ;  /* 0x000000030a0b7224 */ /* 0x000fe400078e0210 */
[----:B------:R-:W1:Y:S01]  /*0820*/  LDC.64 R20, c[0x0][0x388] ;  /* 0x0000e200ff147b82 */ /* 0x000e620000000a00 */
[----:B0-----:R-:W-:-:S05]  /*0830*/  IMAD.WIDE R22, R9, 0x4, R22 ;  /* 0x0000000409167825 */ /* 0x001fca00078e0216 */
[----:B------:R-:W2:Y:S01]  /*0840*/  LDG.E R13, desc[UR8][R22.64] ;  /* 0x00000008160d7981 */ /* 0x000ea2000c1e1900 */
[----:B-1----:R-:W-:-:S05]  /*0850*/  IMAD.WIDE.U32 R8, R11, 0x4, R20 ;  /* 0x000000040b087825 */ /* 0x002fca00078e0014 */
[----:B------:R-:W3:Y:S01]  /*0860*/  LDG.E R15, desc[UR8][R8.64] ;  /* 0x00000008080f7981 */ /* 0x000ee2000c1e1900 */
[----:B------:R-:W-:-:S05]  /*0870*/  IADD3 R10, PT, PT, R10, 0x4, RZ ;  /* 0x000000040a0a7810 */ /* 0x000fca0007ffe0ff */
[----:B------:R-:W-:-:S04]  /*0880*/  IMAD R11, R10, R3, R16 ;  /* 0x000000030a0b7224 */ /* 0x000fc800078e0210 */
[----:B------:R-:W-:Y:S01]  /*0890*/  IMAD.WIDE.U32 R20, R11, 0x4, R20 ;  /* 0x000000040b147825 */ /* 0x000fe200078e0014 */
[----:B--2---:R-:W-:Y:S04]  /*08a0*/  STS [R6], R13 ;  /* 0x0000000d06007388 */ /* 0x004fe80000000800 */
[----:B---3--:R-:W-:Y:S01]  /*08b0*/  STS [R4], R15 ;  /* 0x0000000f04007388 */ /* 0x008fe20000000800 */
[----:B------:R-:W-:Y:S06]  /*08c0*/  BAR.SYNC.DEFER_BLOCKING 0x0 ;  /* 0x0000000000007b1d */ /* 0x000fec0000010000 */
[----:B------:R-:W-:Y:S04]  /*08d0*/  LDS R29, [R2] ;  /* 0x00000000021d7984 */ /* 0x000fe80000000800 */
[----:B------:R-:W-:Y:S04]  /*08e0*/  LDS R26, [R2+0x10] ;  /* 0x00001000021a7984 */ /* 0x000fe80000000800 */
[----:B------:R-:W-:Y:S04]  /*08f0*/  LDS R19, [R2+0x20] ;  /* 0x0000200002137984 */ /* 0x000fe80000000800 */
[----:B------:R-:W-:Y:S04]  /*0900*/  LDS R24, [R2+0x30] ;  /* 0x0000300002187984 */ /* 0x000fe80000000800 */
[----:B------:R-:W0:Y:S01]  /*0910*/  LDS.128 R8, [R7] ;  /* 0x0000000007087984 */ /* 0x000e220000000c00 */
[----:B------:R-:W-:Y:S06]  /*0920*/  BAR.SYNC.DEFER_BLOCKING 0x0 ;  /* 0x0000000000007b1d */ /* 0x000fec0000010000 */
[----:B------:R-:W2:Y:S04]  /*0930*/  LDG.E R23, desc[UR8][R22.64+0x10] ;  /* 0x0000100816177981 */ /* 0x000ea8000c1e1900 */
[----:B------:R-:W3:Y:S01]  /*0940*/  LDG.E R21, desc[UR8][R20.64] ;  /* 0x0000000814157981 */ /* 0x000ee2000c1e1900 */
[----:B0-----:R-:W-:-:S04]  /*0950*/  FFMA R29, R8, R29, R25 ;  /* 0x0000001d081d7223 */ /* 0x001fc80000000019 */
[----:B------:R-:W-:-:S04]  /*0960*/  FFMA R26, R26, R9, R29 ;  /* 0x000000091a1a7223 */ /* 0x000fc8000000001d */
[----:B------:R-:W-:-:S04]  /*0970*/  FFMA R19, R19, R10, R26 ;  /* 0x0000000a13137223 */ /* 0x000fc8000000001a */
[----:B------:R-:W-:Y:S01]  /*0980*/  FFMA R11, R24, R11, R19 ;  /* 0x0000000b180b7223 */ /* 0x000fe20000000013 */
[----:B------:R-:W-:Y:S01]  /*0990*/  IADD3 R0, PT, PT, R0, 0x2, RZ ;  /* 0x0000000200007810 */ /* 0x000fe20007ffe0ff */
        /* <DEDUP_REMOVED lines=13> */
.L_x_3:
[----:B------:R-:W-:Y:S05]  /*0a70*/  @P1 BRA `(.L_x_0) ;  /* 0x0000000000581947 */ /* 0x000fea0003800000 */
[----:B------:R-:W0:Y:S01]  /*0a80*/  LDC.64 R10, c[0x0][0x380] ;  /* 0x0000e000ff0a7b82 */ /* 0x000e220000000a00 */
[C---:B------:R-:W-:Y:S02]  /*0a90*/  LEA R5, R0.reuse, R5, 0x2 ;  /* 0x0000000500057211 */ /* 0x040fe400078e10ff */
[----:B------:R-:W-:-:S03]  /*0aa0*/  LEA R13, R0, R17, 0x2 ;  /* 0x00000011000d7211 */ /* 0x000fc600078e10ff */
[----:B------:R-:W-:Y:S02]  /*0ab0*/  IMAD R5, R5, R3, R16 ;  /* 0x0000000305057224 */ /* 0x000fe400078e0210 */
[----:B------:R-:W1:Y:S01]  /*0ac0*/  LDC.64 R8, c[0x0][0x388] ;  /* 0x0000e200ff087b82 */ /* 0x000e620000000a00 */
[----:B0-----:R-:W-:-:S06]  /*0ad0*/  IMAD.WIDE R12, R13, 0x4, R10 ;  /* 0x000000040d0c7825 */ /* 0x001fcc00078e020a */
[----:B------:R-:W2:Y:S01]  /*0ae0*/  LDG.E R13, desc[UR8][R12.64] ;  /* 0x000000080c0d7981 */ /* 0x000ea2000c1e1900 */
[----:B-1----:R-:W-:-:S06]  /*0af0*/  IMAD.WIDE.U32 R14, R5, 0x4, R8 ;  /* 0x00000004050e7825 */ /* 0x002fcc00078e0008 */
[----:B------:R-:W3:Y:S04]  /*0b00*/  LDG.E R15, desc[UR8][R14.64] ;  /* 0x000000080e0f7981 */ /* 0x000ee8000c1e1900 */
        /* <DEDUP_REMOVED lines=13> */
.L_x_0:
[----:B------:R-:W0:Y:S01]  /*0be0*/  LDC.64 R4, c[0x0][0x390] ;  /* 0x0000e400ff047b82 */ /* 0x000e220000000a00 */
[----:B------:R-:W-:-:S04]  /*0bf0*/  IMAD R3, R18, R3, R16 ;  /* 0x0000000312037224 */ /* 0x000fc800078e0210 */
[----:B0-----:R-:W-:-:S05]  /*0c00*/  IMAD.WIDE R2, R3, 0x4, R4 ;  /* 0x0000000403027825 */ /* 0x001fca00078e0204 */
[----:B------:R-:W-:Y:S01]  /*0c10*/  STG.E desc[UR8][R2.64], R25 ;  /* 0x0000001902007986 */ /* 0x000fe2000c101908 */
[----:B------:R-:W-:Y:S05]  /*0c20*/  EXIT ;  /* 0x000000000000794d */ /* 0x000fea0003800000 */
.L_x_4:
[----:B------:R-:W-:-:S00]  /*0c30*/  BRA `(.L_x_4) ;  /* 0xfffffffc00fc7947 */ /* 0x000fc0000383ffff */
[----:B------:R-:W-:-:S00]  /*0c40*/  NOP ;  /* 0x0000000000007918 */ /* 0x000fc00000000000 */
        /* <DEDUP_REMOVED lines=11> */
.L_x_5:


//--------------------- .nv.shared._Z6matmulPfS_S_i --------------------------
	.section	.nv.shared._Z6matmulPfS_S_i,"aw",@nobits
	.sectionflags	@""
	.align	4
.nv.shared._Z6matmulPfS_S_i:
	.zero		1152


//--------------------- .nv.shared.reserved.0     --------------------------
	.section	.nv.shared.reserved.0,"aw",@nobits
	.weak		__nv_reservedSMEM_offset_0_alias
	.size		__nv_reservedSMEM_offset_0_alias, 0, 64
	.other		__nv_reservedSMEM_offset_0_alias,@"STO_CUDA_RESERVED_SHARED STV_DEFAULT"
__nv_reservedSMEM_offset_0_alias:
	.zero		0
	.zero		64


//--------------------- .nv.constant0._Z6matmulPfS_S_i --------------------------
	.section	.nv.constant0._Z6matmulPfS_S_i,"a",@progbits
	.sectionflags	@""
	.align	4
.nv.constant0._Z6matmulPfS_S_i:
	.zero		924


//--------------------- SYMBOLS --------------------------

	.type		.nv.reservedSmem.offset0,@object
	.size		.nv.reservedSmem.offset0,0x4
	.type		.nv.reservedSmem.cap,@object
	.size		.nv.reservedSmem.cap,0x4
